//
// Generated by NVIDIA NVVM Compiler
//
// Compiler Build ID: CL-36424714
// Cuda compilation tools, release 13.0, V13.0.88
// Based on NVVM 20.0.0
//

.version 9.0
.target sm_100
.address_size 64

	// .globl	_Z7averagePfS_
.const .align 4 .u32 a;
.const .align 4 .u32 b;
.const .align 4 .u32 c;

.visible .entry _Z7averagePfS_(
	.param .u64 .ptr .align 1 _Z7averagePfS__param_0,
	.param .u64 .ptr .align 1 _Z7averagePfS__param_1
)
{
	.reg .pred 	%p<2>;
	.reg .b32 	%r<15>;
	.reg .b32 	%f<32>;
	.reg .b64 	%rd<10>;

	ld.param.u64 	%rd3, [_Z7averagePfS__param_0];
	ld.param.u64 	%rd2, [_Z7averagePfS__param_1];
	cvta.to.global.u64 	%rd4, %rd3;
	mov.u32 	%r7, %tid.x;
	mov.u32 	%r8, %ctaid.x;
	mov.u32 	%r9, %ntid.x;
	mad.lo.s32 	%r1, %r8, %r9, %r7;
	ld.const.u32 	%r10, [a];
	cvt.rn.f32.s32 	%f1, %r10;
	ld.const.u32 	%r11, [b];
	cvt.rn.f32.s32 	%f2, %r11;
	ld.const.u32 	%r12, [c];
	cvt.rn.f32.s32 	%f3, %r12;
	add.s64 	%rd1, %rd4, 256;
	mov.b32 	%r13, 0;
	mov.u32 	%r14, %r1;
$L__BB0_1:
	mul.wide.s32 	%rd5, %r14, 4;
	add.s64 	%rd6, %rd1, %rd5;
	ld.global.f32 	%f7, [%rd6+-256];
	mul.f32 	%f8, %f7, %f1;
	mul.f32 	%f9, %f7, %f2;
	fma.rn.f32 	%f10, %f7, %f8, %f9;
	add.f32 	%f11, %f10, %f3;
	add.f32 	%f12, %f31, %f11;
	ld.global.f32 	%f13, [%rd6+-128];
	mul.f32 	%f14, %f13, %f1;
	mul.f32 	%f15, %f13, %f2;
	fma.rn.f32 	%f16, %f13, %f14, %f15;
	add.f32 	%f17, %f16, %f3;
	add.f32 	%f18, %f12, %f17;
	ld.global.f32 	%f19, [%rd6];
	mul.f32 	%f20, %f19, %f1;
	mul.f32 	%f21, %f19, %f2;
	fma.rn.f32 	%f22, %f19, %f20, %f21;
	add.f32 	%f23, %f22, %f3;
	add.f32 	%f24, %f18, %f23;
	ld.global.f32 	%f25, [%rd6+128];
	mul.f32 	%f26, %f25, %f1;
	mul.f32 	%f27, %f25, %f2;
	fma.rn.f32 	%f28, %f25, %f26, %f27;
	add.f32 	%f29, %f28, %f3;
	add.f32 	%f31, %f24, %f29;
	add.s32 	%r14, %r14, 128;
	add.s32 	%r13, %r13, 4;
	setp.ne.s32 	%p1, %r13, 100;
	@%p1 bra 	$L__BB0_1;
	cvta.to.global.u64 	%rd7, %rd2;
	div.rn.f32 	%f30, %f31, 0f42C80000;
	mul.wide.u32 	%rd8, %r1, 4;
	add.s64 	%rd9, %rd7, %rd8;
	st.global.f32 	[%rd9], %f30;
	ret;

}


// ===== COMPILED SASS (sm_100) =====

	.target	sm_100

	.elftype	@"ET_EXEC"


//--------------------- .note.nv.tkinfo           --------------------------
	.section	.note.nv.tkinfo,"",@"SHT_NOTE"
	.sectionflags	@"SHF_NOTE_NV_TKINFO"
	.tkinfo
        /*0018*/ 	.word	0x00000002
        /*0030*/ 	.string	""
        /*0030*/ 	.string	"ptxas"
        /*0030*/ 	.string	"Cuda compilation tools, release 13.0, V13.0.88"
        /*0030*/ 	.string	"Build cuda_13.0.r13.0/compiler.36424714_0"
        /*0030*/ 	.string	"-arch sm_100 -m 64 "



//--------------------- .note.nv.cuinfo           --------------------------
	.section	.note.nv.cuinfo,"",@"SHT_NOTE"
	.sectionflags	@"SHF_NOTE_NV_CUINFO"
        /*0018*/ 	.short	0x0002
        /*001a*/ 	.short	0x0064
        /*001c*/ 	.short	0x0082
	.zero		2


//--------------------- .nv.info                  --------------------------
	.section	.nv.info,"",@"SHT_CUDA_INFO"
	.align	4


	//----- nvinfo : EIATTR_REGCOUNT
	.align		4
        /*0000*/ 	.byte	0x04, 0x2f
        /*0002*/ 	.short	(.L_4 - .L_3)
	.align		4
.L_3:
        /*0004*/ 	.word	index@(_Z7averagePfS_)
        /*0008*/ 	.word	0x00000020


	//----- nvinfo : EIATTR_FRAME_SIZE
	.align		4
.L_4:
        /*000c*/ 	.byte	0x04, 0x11
        /*000e*/ 	.short	(.L_6 - .L_5)
	.align		4
.L_5:
        /*0010*/ 	.word	index@($__internal_0_$__cuda_sm3x_div_rn_noftz_f32_slowpath)
        /*0014*/ 	.word	0x00000000


	//----- nvinfo : EIATTR_FRAME_SIZE
	.align		4
.L_6:
        /*0018*/ 	.byte	0x04, 0x11
        /*001a*/ 	.short	(.L_8 - .L_7)
	.align		4
.L_7:
        /*001c*/ 	.word	index@(_Z7averagePfS_)
        /*0020*/ 	.word	0x00000000


	//----- nvinfo : EIATTR_MIN_STACK_SIZE
	.align		4
.L_8:
        /*0024*/ 	.byte	0x04, 0x12
        /*0026*/ 	.short	(.L_10 - .L_9)
	.align		4
.L_9:
        /*0028*/ 	.word	index@(_Z7averagePfS_)
        /*002c*/ 	.word	0x00000000
.L_10:


//--------------------- .nv.compat                --------------------------
	.section	.nv.compat,"",@"SHT_CUDA_COMPAT_INFO"
	.align	4
        /*0000*/ 	.byte	0x02, 0x09, 0x00, 0x00, 0x02, 0x02, 0x01, 0x00, 0x02, 0x05, 0x05, 0x00, 0x03, 0x07, 0x01, 0x01
        /*0010*/ 	.byte	0x02, 0x03, 0x00, 0x00, 0x02, 0x06, 0x01, 0x00, 0x04, 0x0b, 0x08, 0x00, 0x01, 0x00, 0x00, 0x00
        /*0020*/ 	.byte	0x00, 0x00, 0x00, 0x00


//--------------------- .nv.info._Z7averagePfS_   --------------------------
	.section	.nv.info._Z7averagePfS_,"",@"SHT_CUDA_INFO"
	.sectionflags	@""
	.align	4


	//----- nvinfo : EIATTR_CUDA_API_VERSION
	.align		4
        /*0000*/ 	.byte	0x04, 0x37
        /*0002*/ 	.short	(.L_12 - .L_11)
.L_11:
        /*0004*/ 	.word	0x00000082


	//----- nvinfo : EIATTR_KPARAM_INFO
	.align		4
.L_12:
        /*0008*/ 	.byte	0x04, 0x17
        /*000a*/ 	.short	(.L_14 - .L_13)
.L_13:
        /*000c*/ 	.word	0x00000000
        /*0010*/ 	.short	0x0001
        /*0012*/ 	.short	0x0008
        /*0014*/ 	.byte	0x00, 0xf5, 0x21, 0x00


	//----- nvinfo : EIATTR_KPARAM_INFO
	.align		4
.L_14:
        /*0018*/ 	.byte	0x04, 0x17
        /*001a*/ 	.short	(.L_16 - .L_15)
.L_15:
        /*001c*/ 	.word	0x00000000
        /*0020*/ 	.short	0x0000
        /*0022*/ 	.short	0x0000
        /*0024*/ 	.byte	0x00, 0xf5, 0x21, 0x00


	//----- nvinfo : EIATTR_SPARSE_MMA_MASK
	.align		4
.L_16:
        /*0028*/ 	.byte	0x03, 0x50
        /*002a*/ 	.short	0x0000


	//----- nvinfo : EIATTR_MAXREG_COUNT
	.align		4
        /*002c*/ 	.byte	0x03, 0x1b
        /*002e*/ 	.short	0x00ff


	//----- nvinfo : EIATTR_MERCURY_ISA_VERSION
	.align		4
        /*0030*/ 	.byte	0x03, 0x5f
        /*0032*/ 	.short	0x0101


	//----- nvinfo : EIATTR_VRC_CTA_INIT_COUNT
	.align		4
        /*0034*/ 	.byte	0x02, 0x4a
	.zero		1
	.zero		1


	//----- nvinfo : EIATTR_EXIT_INSTR_OFFSETS
	.align		4
        /*0038*/ 	.byte	0x04, 0x1c
        /*003a*/ 	.short	(.L_18 - .L_17)


	//   ....[0]....
.L_17:
        /*003c*/ 	.word	0x000010e0


	//----- nvinfo : EIATTR_CRS_STACK_SIZE
	.align		4
.L_18:
        /*0040*/ 	.byte	0x04, 0x1e
        /*0042*/ 	.short	(.L_20 - .L_19)
.L_19:
        /*0044*/ 	.word	0x00000000


	//----- nvinfo : EIATTR_CBANK_PARAM_SIZE
	.align		4
.L_20:
        /*0048*/ 	.byte	0x03, 0x19
        /*004a*/ 	.short	0x0010


	//----- nvinfo : EIATTR_PARAM_CBANK
	.align		4
        /*004c*/ 	.byte	0x04, 0x0a
        /*004e*/ 	.short	(.L_22 - .L_21)
	.align		4
.L_21:
        /*0050*/ 	.word	index@(.nv.constant0._Z7averagePfS_)
        /*0054*/ 	.short	0x0380
        /*0056*/ 	.short	0x0010


	//----- nvinfo : EIATTR_SW_WAR
	.align		4
.L_22:
        /*0058*/ 	.byte	0x04, 0x36
        /*005a*/ 	.short	(.L_24 - .L_23)
.L_23:
        /*005c*/ 	.word	0x00000008
.L_24:


//--------------------- .nv.callgraph             --------------------------
	.section	.nv.callgraph,"",@"SHT_CUDA_CALLGRAPH"
	.align	4
	.sectionentsize	8
	.align		4
        /*0000*/ 	.word	0x00000000
	.align		4
        /*0004*/ 	.word	0xffffffff
	.align		4
        /*0008*/ 	.word	0x00000000
	.align		4
        /*000c*/ 	.word	0xfffffffe
	.align		4
        /*0010*/ 	.word	0x00000000
	.align		4
        /*0014*/ 	.word	0xfffffffd
	.align		4
        /*0018*/ 	.word	0x00000000
	.align		4
        /*001c*/ 	.word	0xfffffffc


//--------------------- .nv.constant3             --------------------------
	.section	.nv.constant3,"a",@progbits
	.align	4
.nv.constant3:
	.type		a,@object
	.size		a,(b - a)
a:
	.zero		4
	.type		b,@object
	.size		b,(c - b)
b:
	.zero		4
	.type		c,@object
	.size		c,(.L_2 - c)
c:
	.zero		4
.L_2:


//--------------------- .text._Z7averagePfS_      --------------------------
	.section	.text._Z7averagePfS_,"ax",@progbits
	.align	128
        .global         _Z7averagePfS_
        .type           _Z7averagePfS_,@function
        .size           _Z7averagePfS_,(.L_x_16 - _Z7averagePfS_)
        .other          _Z7averagePfS_,@"STO_CUDA_ENTRY STV_DEFAULT"
_Z7averagePfS_:
.text._Z7averagePfS_:
[----:B------:R-:W0:Y:S01]  /*0000*/  LDC R1, c[0x0][0x37c] ;  /* 0x0000df00ff017b82 */ /* 0x000e220000000800 */
[----:B------:R-:W1:Y:S01]  /*0010*/  S2R R9, SR_TID.X ;  /* 0x0000000000097919 */ /* 0x000e620000002100 */
[----:B------:R-:W2:Y:S06]  /*0020*/  LDCU.64 UR4, c[0x0][0x380] ;  /* 0x00007000ff0477ac */ /* 0x000eac0008000a00 */
[----:B------:R-:W1:Y:S01]  /*0030*/  S2UR UR8, SR_CTAID.X ;  /* 0x00000000000879c3 */ /* 0x000e620000002500 */
[----:B------:R-:W3:Y:S07]  /*0040*/  LDCU.64 UR6, c[0x0][0x358] ;  /* 0x00006b00ff0677ac */ /* 0x000eee0008000a00 */
[----:B------:R-:W1:Y:S01]  /*0050*/  LDC R0, c[0x0][0x360] ;  /* 0x0000d800ff007b82 */ /* 0x000e620000000800 */
[----:B--2---:R-:W-:-:S04]  /*0060*/  UIADD3 UR4, UP0, UPT, UR4, 0x100, URZ ;  /* 0x0000010004047890 */ /* 0x004fc8000ff1e0ff */
[----:B------:R-:W-:Y:S02]  /*0070*/  UIADD3.X UR5, UPT, UPT, URZ, UR5, URZ, UP0, !UPT ;  /* 0x00000005ff057290 */ /* 0x000fe400087fe4ff */
[----:B------:R-:W-:-:S04]  /*0080*/  MOV R2, UR4 ;  /* 0x0000000400027c02 */ /* 0x000fc80008000f00 */
[----:B------:R-:W-:Y:S01]  /*0090*/  MOV R3, UR5 ;  /* 0x0000000500037c02 */ /* 0x000fe20008000f00 */
[----:B-1----:R-:W-:-:S04]  /*00a0*/  IMAD R9, R0, UR8, R9 ;  /* 0x0000000800097c24 */ /* 0x002fc8000f8e0209 */
[----:B------:R-:W1:Y:S01]  /*00b0*/  LDCU.64 UR4, c[0x3][URZ] ;  /* 0x00c00000ff0477ac */ /* 0x000e620008000a00 */
[----:B------:R-:W-:Y:S01]  /*00c0*/  IMAD.WIDE R4, R9, 0x4, R2 ;  /* 0x0000000409047825 */ /* 0x000fe200078e0202 */
[----:B------:R-:W2:Y:S04]  /*00d0*/  LDCU UR8, c[0x3][0x8] ;  /* 0x00c00100ff0877ac */ /* 0x000ea80008000800 */
[----:B---3--:R-:W3:Y:S04]  /*00e0*/  LDG.E R7, desc[UR6][R4.64+-0x100] ;  /* 0xffff000604077981 */ /* 0x008ee8000c1e1900 */
[----:B------:R-:W4:Y:S04]  /*00f0*/  LDG.E R13, desc[UR6][R4.64+-0x80] ;  /* 0xffff8006040d7981 */ /* 0x000f28000c1e1900 */
[----:B------:R-:W5:Y:S04]  /*0100*/  LDG.E R15, desc[UR6][R4.64] ;  /* 0x00000006040f7981 */ /* 0x000f68000c1e1900 */
[----:B------:R4:W5:Y:S01]  /*0110*/  LDG.E R17, desc[UR6][R4.64+0x80] ;  /* 0x0000800604117981 */ /* 0x000962000c1e1900 */
[----:B-1----:R-:W-:Y:S01]  /*0120*/  I2FP.F32.S32 R8, UR4 ;  /* 0x0000000400087c45 */ /* 0x002fe20008201400 */
[----:B------:R-:W-:Y:S01]  /*0130*/  UMOV UR4, 0x4 ;  /* 0x0000000400047882 */ /* 0x000fe20000000000 */
[----:B------:R-:W-:-:S02]  /*0140*/  I2FP.F32.S32 R10, UR5 ;  /* 0x00000005000a7c45 */ /* 0x000fc40008201400 */
[----:B--2---:R-:W-:Y:S01]  /*0150*/  I2FP.F32.S32 R11, UR8 ;  /* 0x00000008000b7c45 */ /* 0x004fe20008201400 */
[-C--:B---3--:R-:W-:Y:S02]  /*0160*/  FMUL R0, R8, R7.reuse ;  /* 0x0000000708007220 */ /* 0x088fe40000400000 */
[C---:B------:R-:W-:Y:S01]  /*0170*/  FMUL R6, R10.reuse, R7 ;  /* 0x000000070a067220 */ /* 0x040fe20000400000 */
[----:B----4-:R-:W-:-:S03]  /*0180*/  FMUL R4, R10, R13 ;  /* 0x0000000d0a047220 */ /* 0x010fc60000400000 */
[----:B------:R-:W-:Y:S01]  /*0190*/  FFMA R0, R7, R0, R6 ;  /* 0x0000000007007223 */ /* 0x000fe20000000006 */
[C---:B------:R-:W-:Y:S01]  /*01a0*/  FMUL R6, R8.reuse, R13 ;  /* 0x0000000d08067220 */ /* 0x040fe20000400000 */
[-C--:B-----5:R-:W-:Y:S02]  /*01b0*/  FMUL R12, R8, R15.reuse ;  /* 0x0000000f080c7220 */ /* 0x0a0fe40000400000 */
[----:B------:R-:W-:Y:S01]  /*01c0*/  FADD R0, R11, R0 ;  /* 0x000000000b007221 */ /* 0x000fe20000000000 */
[----:B------:R-:W-:Y:S01]  /*01d0*/  FMUL R14, R10, R15 ;  /* 0x0000000f0a0e7220 */ /* 0x000fe20000400000 */
[----:B------:R-:W-:Y:S01]  /*01e0*/  FFMA R4, R13, R6, R4 ;  /* 0x000000060d047223 */ /* 0x000fe20000000004 */
[-C--:B------:R-:W-:Y:S01]  /*01f0*/  FMUL R6, R8, R17.reuse ;  /* 0x0000001108067220 */ /* 0x080fe20000400000 */
[----:B0-----:R-:W-:Y:S01]  /*0200*/  FADD R0, R1, R0 ;  /* 0x0000000001007221 */ /* 0x001fe20000000000 */
[----:B------:R-:W-:Y:S01]  /*0210*/  FMUL R16, R10, R17 ;  /* 0x000000110a107220 */ /* 0x000fe20000400000 */
[----:B------:R-:W-:Y:S01]  /*0220*/  FFMA R12, R15, R12, R14 ;  /* 0x0000000c0f0c7223 */ /* 0x000fe2000000000e */
[----:B------:R-:W-:Y:S01]  /*0230*/  FADD R5, R11, R4 ;  /* 0x000000040b057221 */ /* 0x000fe20000000000 */
[----:B------:R-:W-:Y:S01]  /*0240*/  IADD3 R13, PT, PT, R9, 0x80, RZ ;  /* 0x00000080090d7810 */ /* 0x000fe20007ffe0ff */
[----:B------:R-:W-:Y:S01]  /*0250*/  FFMA R6, R17, R6, R16 ;  /* 0x0000000611067223 */ /* 0x000fe20000000010 */
[----:B------:R-:W-:Y:S01]  /*0260*/  FADD R7, R11, R12 ;  /* 0x0000000c0b077221 */ /* 0x000fe20000000000 */
[----:B------:R-:W-:-:S02]  /*0270*/  FADD R0, R0, R5 ;  /* 0x0000000500007221 */ /* 0x000fc40000000000 */
[----:B------:R-:W-:Y:S02]  /*0280*/  FADD R5, R11, R6 ;  /* 0x000000060b057221 */ /* 0x000fe40000000000 */
[----:B------:R-:W-:-:S04]  /*0290*/  FADD R0, R0, R7 ;  /* 0x0000000700007221 */ /* 0x000fc80000000000 */
[----:B------:R-:W-:-:S07]  /*02a0*/  FADD R0, R0, R5 ;  /* 0x0000000500007221 */ /* 0x000fce0000000000 */
.L_x_0:
[----:B------:R-:W-:-:S05]  /*02b0*/  IMAD.WIDE R4, R13, 0x4, R2 ;  /* 0x000000040d047825 */ /* 0x000fca00078e0202 */
[----:B------:R-:W2:Y:S04]  /*02c0*/  LDG.E R6, desc[UR6][R4.64+-0x100] ;  /* 0xffff000604067981 */ /* 0x000ea8000c1e1900 */
[----:B------:R-:W3:Y:S01]  /*02d0*/  LDG.E R18, desc[UR6][R4.64+-0x80] ;  /* 0xffff800604127981 */ /* 0x000ee2000c1e1900 */
[----:B------:R-:W-:-:S03]  /*02e0*/  IADD3 R15, PT, PT, R13, 0x80, RZ ;  /* 0x000000800d0f7810 */ /* 0x000fc60007ffe0ff */
[----:B------:R-:W4:Y:S02]  /*02f0*/  LDG.E R19, desc[UR6][R4.64] ;  /* 0x0000000604137981 */ /* 0x000f24000c1e1900 */
[----:B------:R-:W-:Y:S02]  /*0300*/  IMAD.WIDE R14, R15, 0x4, R2 ;  /* 0x000000040f0e7825 */ /* 0x000fe400078e0202 */
[----:B------:R0:W5:Y:S04]  /*0310*/  LDG.E R21, desc[UR6][R4.64+0x80] ;  /* 0x0000800604157981 */ /* 0x000168000c1e1900 */
[----:B------:R-:W5:Y:S04]  /*0320*/  LDG.E R12, desc[UR6][R14.64+-0x100] ;  /* 0xffff00060e0c7981 */ /* 0x000f68000c1e1900 */
[----:B------:R-:W5:Y:S01]  /*0330*/  LDG.E R22, desc[UR6][R14.64+-0x80] ;  /* 0xffff80060e167981 */ /* 0x000f62000c1e1900 */
[----:B------:R-:W-:-:S03]  /*0340*/  IADD3 R17, PT, PT, R13, 0x100, RZ ;  /* 0x000001000d117810 */ /* 0x000fc60007ffe0ff */
[----:B------:R-:W5:Y:S02]  /*0350*/  LDG.E R24, desc[UR6][R14.64] ;  /* 0x000000060e187981 */ /* 0x000f64000c1e1900 */
[----:B------:R-:W-:Y:S02]  /*0360*/  IMAD.WIDE R16, R17, 0x4, R2 ;  /* 0x0000000411107825 */ /* 0x000fe400078e0202 */
[----:B------:R1:W5:Y:S04]  /*0370*/  LDG.E R26, desc[UR6][R14.64+0x80] ;  /* 0x000080060e1a7981 */ /* 0x000368000c1e1900 */
[----:B------:R-:W5:Y:S04]  /*0380*/  LDG.E R28, desc[UR6][R16.64+-0x100] ;  /* 0xffff0006101c7981 */ /* 0x000f68000c1e1900 */
[----:B------:R-:W5:Y:S01]  /*0390*/  LDG.E R27, desc[UR6][R16.64+-0x80] ;  /* 0xffff8006101b7981 */ /* 0x000f62000c1e1900 */
[----:B0-----:R-:W-:-:S03]  /*03a0*/  IADD3 R5, PT, PT, R13, 0x180, RZ ;  /* 0x000001800d057810 */ /* 0x001fc60007ffe0ff */
[----:B------:R-:W5:Y:S02]  /*03b0*/  LDG.E R23, desc[UR6][R16.64] ;  /* 0x0000000610177981 */ /* 0x000f64000c1e1900 */
[----:B------:R-:W-:Y:S02]  /*03c0*/  IMAD.WIDE R4, R5, 0x4, R2 ;  /* 0x0000000405047825 */ /* 0x000fe400078e0202 */
[----:B------:R4:W5:Y:S04]  /*03d0*/  LDG.E R29, desc[UR6][R16.64+0x80] ;  /* 0x00008006101d7981 */ /* 0x000968000c1e1900 */
[----:B------:R-:W5:Y:S04]  /*03e0*/  LDG.E R25, desc[UR6][R4.64+-0x100] ;  /* 0xffff000604197981 */ /* 0x000f68000c1e1900 */
[----:B------:R-:W5:Y:S01]  /*03f0*/  LDG.E R7, desc[UR6][R4.64+-0x80] ;  /* 0xffff800604077981 */ /* 0x000f62000c1e1900 */
[-C--:B--2---:R-:W-:Y:S01]  /*0400*/  FMUL R20, R8, R6.reuse ;  /* 0x0000000608147220 */ /* 0x084fe20000400000 */
[C---:B-1----:R-:W-:Y:S01]  /*0410*/  FMUL R15, R10.reuse, R6 ;  /* 0x000000060a0f7220 */ /* 0x042fe20000400000 */
[----:B---3--:R-:W-:-:S03]  /*0420*/  FMUL R14, R10, R18 ;  /* 0x000000120a0e7220 */ /* 0x008fc60000400000 */
[----:B------:R-:W-:Y:S01]  /*0430*/  FFMA R6, R6, R20, R15 ;  /* 0x0000001406067223 */ /* 0x000fe2000000000f */
[----:B------:R-:W-:Y:S01]  /*0440*/  FMUL R15, R8, R18 ;  /* 0x00000012080f7220 */ /* 0x000fe20000400000 */
[----:B----4-:R-:W-:-:S03]  /*0450*/  FMUL R16, R10, R19 ;  /* 0x000000130a107220 */ /* 0x010fc60000400000 */
[----:B------:R-:W-:Y:S01]  /*0460*/  FFMA R15, R18, R15, R14 ;  /* 0x0000000f120f7223 */ /* 0x000fe2000000000e */
[----:B------:R-:W-:-:S04]  /*0470*/  FMUL R14, R8, R19 ;  /* 0x00000013080e7220 */ /* 0x000fc80000400000 */
[----:B------:R-:W-:Y:S01]  /*0480*/  FFMA R19, R19, R14, R16 ;  /* 0x0000000e13137223 */ /* 0x000fe20000000010 */
[-C--:B-----5:R-:W-:Y:S01]  /*0490*/  FMUL R14, R8, R21.reuse ;  /* 0x00000015080e7220 */ /* 0x0a0fe20000400000 */
[----:B------:R-:W-:Y:S01]  /*04a0*/  FMUL R16, R10, R21 ;  /* 0x000000150a107220 */ /* 0x000fe20000400000 */
[----:B------:R-:W-:-:S03]  /*04b0*/  FMUL R17, R8, R12 ;  /* 0x0000000c08117220 */ /* 0x000fc60000400000 */
[----:B------:R-:W-:Y:S01]  /*04c0*/  FFMA R21, R21, R14, R16 ;  /* 0x0000000e15157223 */ /* 0x000fe20000000010 */
[----:B------:R-:W-:-:S04]  /*04d0*/  FMUL R14, R10, R12 ;  /* 0x0000000c0a0e7220 */ /* 0x000fc80000400000 */
[----:B------:R-:W-:Y:S01]  /*04e0*/  FFMA R17, R12, R17, R14 ;  /* 0x000000110c117223 */ /* 0x000fe2000000000e */
[-C--:B------:R-:W-:Y:S01]  /*04f0*/  FMUL R12, R8, R22.reuse ;  /* 0x00000016080c7220 */ /* 0x080fe20000400000 */
[----:B------:R-:W-:-:S04]  /*0500*/  FMUL R14, R10, R22 ;  /* 0x000000160a0e7220 */ /* 0x000fc80000400000 */
[----:B------:R-:W-:Y:S01]  /*0510*/  FFMA R22, R22, R12, R14 ;  /* 0x0000000c16167223 */ /* 0x000fe2000000000e */
[-C--:B------:R-:W-:Y:S01]  /*0520*/  FMUL R12, R8, R24.reuse ;  /* 0x00000018080c7220 */ /* 0x080fe20000400000 */
[----:B------:R-:W-:Y:S01]  /*0530*/  FMUL R14, R10, R24 ;  /* 0x000000180a0e7220 */ /* 0x000fe20000400000 */
[----:B------:R-:W-:-:S03]  /*0540*/  FMUL R18, R8, R27 ;  /* 0x0000001b08127220 */ /* 0x000fc60000400000 */
        /* <DEDUP_REMOVED lines=9> */
[C---:B------:R-:W-:Y:S01]  /*05e0*/  FMUL R12, R10.reuse, R27 ;  /* 0x0000001b0a0c7220 */ /* 0x040fe20000400000 */
[----:B------:R-:W-:-:S03]  /*05f0*/  FMUL R14, R10, R25 ;  /* 0x000000190a0e7220 */ /* 0x000fc60000400000 */
[----:B------:R-:W-:Y:S01]  /*0600*/  FFMA R18, R27, R18, R12 ;  /* 0x000000121b127223 */ /* 0x000fe2000000000c */
[----:B------:R-:W-:-:S04]  /*0610*/  FMUL R12, R10, R23 ;  /* 0x000000170a0c7220 */ /* 0x000fc80000400000 */
[----:B------:R-:W-:Y:S01]  /*0620*/  FFMA R20, R23, R20, R12 ;  /* 0x0000001417147223 */ /* 0x000fe2000000000c */
[C---:B------:R-:W-:Y:S01]  /*0630*/  FMUL R12, R10.reuse, R29 ;  /* 0x0000001d0a0c7220 */ /* 0x040fe20000400000 */
[----:B------:R-:W-:-:S03]  /*0640*/  FMUL R23, R10, R7 ;  /* 0x000000070a177220 */ /* 0x000fc60000400000 */
[----:B------:R-:W-:Y:S01]  /*0650*/  FFMA R16, R29, R16, R12 ;  /* 0x000000101d107223 */ /* 0x000fe2000000000c */
[----:B------:R-:W-:-:S04]  /*0660*/  FMUL R12, R8, R25 ;  /* 0x00000019080c7220 */ /* 0x000fc80000400000 */
[----:B------:R-:W-:Y:S01]  /*0670*/  FFMA R12, R25, R12, R14 ;  /* 0x0000000c190c7223 */ /* 0x000fe2000000000e */
[----:B------:R-:W-:Y:S01]  /*0680*/  FMUL R14, R8, R7 ;  /* 0x00000007080e7220 */ /* 0x000fe20000400000 */
[----:B------:R-:W-:Y:S01]  /*0690*/  FADD R27, R11, R6 ;  /* 0x000000060b1b7221 */ /* 0x000fe20000000000 */
[----:B------:R-:W2:Y:S02]  /*06a0*/  LDG.E R25, desc[UR6][R4.64+0x80] ;  /* 0x0000800604197981 */ /* 0x000ea4000c1e1900 */
[----:B------:R-:W-:Y:S01]  /*06b0*/  FFMA R14, R7, R14, R23 ;  /* 0x0000000e070e7223 */ /* 0x000fe20000000017 */
[----:B------:R-:W-:Y:S01]  /*06c0*/  IADD3 R7, PT, PT, R13, 0x200, RZ ;  /* 0x000002000d077810 */ /* 0x000fe20007ffe0ff */
[----:B------:R0:W3:Y:S04]  /*06d0*/  LDG.E R23, desc[UR6][R4.64] ;  /* 0x0000000604177981 */ /* 0x0000e8000c1e1900 */
[----:B------:R-:W-:-:S04]  /*06e0*/  IMAD.WIDE R6, R7, 0x4, R2 ;  /* 0x0000000407067825 */ /* 0x000fc800078e0202 */
[----:B------:R-:W-:Y:S01]  /*06f0*/  FADD R27, R27, R0 ;  /* 0x000000001b1b7221 */ /* 0x000fe20000000000 */
[----:B------:R-:W-:Y:S01]  /*0700*/  FADD R0, R11, R15 ;  /* 0x0000000f0b007221 */ /* 0x000fe20000000000 */
[----:B------:R-:W4:Y:S03]  /*0710*/  LDG.E R29, desc[UR6][R6.64+-0x100] ;  /* 0xffff0006061d7981 */ /* 0x000f26000c1e1900 */
[----:B0-----:R-:W-:Y:S02]  /*0720*/  FADD R4, R27, R0 ;  /* 0x000000001b047221 */ /* 0x001fe40000000000 */
[----:B------:R-:W5:Y:S01]  /*0730*/  LDG.E R27, desc[UR6][R6.64+-0x80] ;  /* 0xffff8006061b7981 */ /* 0x000f62000c1e1900 */
[C---:B------:R-:W-:Y:S01]  /*0740*/  FADD R19, R11.reuse, R19 ;  /* 0x000000130b137221 */ /* 0x040fe20000000000 */
[----:B------:R-:W-:-:S03]  /*0750*/  FADD R21, R11, R21 ;  /* 0x000000150b157221 */ /* 0x000fc60000000000 */
[----:B------:R-:W-:-:S04]  /*0760*/  FADD R4, R4, R19 ;  /* 0x0000001304047221 */ /* 0x000fc80000000000 */
[----:B------:R-:W-:Y:S01]  /*0770*/  FADD R4, R4, R21 ;  /* 0x0000001504047221 */ /* 0x000fe20000000000 */
[C---:B------:R-:W-:Y:S01]  /*0780*/  FADD R17, R11.reuse, R17 ;  /* 0x000000110b117221 */ /* 0x040fe20000000000 */
[C---:B------:R-:W-:Y:S01]  /*0790*/  FADD R22, R11.reuse, R22 ;  /* 0x000000160b167221 */ /* 0x040fe20000000000 */
[C---:B------:R-:W-:Y:S01]  /*07a0*/  FADD R28, R11.reuse, R28 ;  /* 0x0000001c0b1c7221 */ /* 0x040fe20000000000 */
[C---:B------:R-:W-:Y:S01]  /*07b0*/  FADD R12, R11.reuse, R12 ;  /* 0x0000000c0b0c7221 */ /* 0x040fe20000000000 */
[----:B------:R-:W-:Y:S01]  /*07c0*/  FADD R14, R11, R14 ;  /* 0x0000000e0b0e7221 */ /* 0x000fe20000000000 */
[-C--:B---3--:R-:W-:Y:S01]  /*07d0*/  FMUL R0, R8, R23.reuse ;  /* 0x0000001708007220 */ /* 0x088fe20000400000 */
[C---:B------:R-:W-:Y:S01]  /*07e0*/  FMUL R15, R10.reuse, R23 ;  /* 0x000000170a0f7220 */ /* 0x040fe20000400000 */
[----:B--2---:R-:W-:-:S03]  /*07f0*/  FMUL R5, R10, R25 ;  /* 0x000000190a057220 */ /* 0x004fc60000400000 */
[----:B------:R-:W-:Y:S01]  /*0800*/  FFMA R0, R23, R0, R15 ;  /* 0x0000000017007223 */ /* 0x000fe2000000000f */
[C---:B------:R-:W-:Y:S01]  /*0810*/  FMUL R15, R8.reuse, R25 ;  /* 0x00000019080f7220 */ /* 0x040fe20000400000 */
[----:B------:R-:W2:Y:S01]  /*0820*/  LDG.E R23, desc[UR6][R6.64] ;  /* 0x0000000606177981 */ /* 0x000ea2000c1e1900 */
[----:B----4-:R-:W-:Y:S02]  /*0830*/  FMUL R19, R8, R29 ;  /* 0x0000001d08137220 */ /* 0x010fe40000400000 */
[----:B------:R-:W-:Y:S01]  /*0840*/  FFMA R15, R25, R15, R5 ;  /* 0x0000000f190f7223 */ /* 0x000fe20000000005 */
[----:B------:R-:W-:Y:S01]  /*0850*/  FMUL R5, R10, R29 ;  /* 0x0000001d0a057220 */ /* 0x000fe20000400000 */
[----:B------:R0:W3:Y:S01]  /*0860*/  LDG.E R25, desc[UR6][R6.64+0x80] ;  /* 0x0000800606197981 */ /* 0x0000e2000c1e1900 */
[----:B-----5:R-:W-:Y:S02]  /*0870*/  FMUL R21, R8, R27 ;  /* 0x0000001b08157220 */ /* 0x020fe40000400000 */
[----:B------:R-:W-:Y:S01]  /*0880*/  FFMA R19, R29, R19, R5 ;  /* 0x000000131d137223 */ /* 0x000fe20000000005 */
[----:B------:R-:W-:-:S04]  /*0890*/  FMUL R5, R10, R27 ;  /* 0x0000001b0a057220 */ /* 0x000fc80000400000 */
[----:B------:R-:W-:Y:S01]  /*08a0*/  FFMA R21, R27, R21, R5 ;  /* 0x000000151b157223 */ /* 0x000fe20000000005 */
[----:B------:R-:W-:Y:S01]  /*08b0*/  IADD3 R5, PT, PT, R13, 0x280, RZ ;  /* 0x000002800d057810 */ /* 0x000fe20007ffe0ff */
[----:B------:R-:W-:-:S04]  /*08c0*/  FADD R27, R4, R17 ;  /* 0x00000011041b7221 */ /* 0x000fc80000000000 */
[----:B------:R-:W-:-:S04]  /*08d0*/  IMAD.WIDE R4, R5, 0x4, R2 ;  /* 0x0000000405047825 */ /* 0x000fc800078e0202 */
[----:B------:R-:W-:Y:S01]  /*08e0*/  FADD R22, R27, R22 ;  /* 0x000000161b167221 */ /* 0x000fe20000000000 */
[C---:B------:R-:W-:Y:S01]  /*08f0*/  FADD R29, R11.reuse, R24 ;  /* 0x000000180b1d7221 */ /* 0x040fe20000000000 */
[----:B------:R-:W4:Y:S03]  /*0900*/  LDG.E R17, desc[UR6][R4.64+-0x100] ;  /* 0xffff000604117981 */ /* 0x000f26000c1e1900 */
[----:B------:R-:W-:Y:S01]  /*0910*/  FADD R24, R22, R29 ;  /* 0x0000001d16187221 */ /* 0x000fe20000000000 */
[----:B0-----:R-:W-:Y:S01]  /*0920*/  FADD R7, R11, R26 ;  /* 0x0000001a0b077221 */ /* 0x001fe20000000000 */
[----:B------:R-:W5:Y:S01]  /*0930*/  LDG.E R27, desc[UR6][R4.64+-0x80] ;  /* 0xffff8006041b7981 */ /* 0x000f62000c1e1900 */
[----:B------:R-:W-:Y:S02]  /*0940*/  IADD3 R6, PT, PT, R13, 0x300, RZ ;  /* 0x000003000d067810 */ /* 0x000fe40007ffe0ff */
[----:B------:R-:W-:Y:S01]  /*0950*/  FADD R7, R24, R7 ;  /* 0x0000000718077221 */ /* 0x000fe20000000000 */
[----:B------:R-:W5:Y:S03]  /*0960*/  LDG.E R29, desc[UR6][R4.64] ;  /* 0x00000006041d7981 */ /* 0x000f66000c1e1900 */
[----:B------:R-:W-:Y:S01]  /*0970*/  FADD R28, R7, R28 ;  /* 0x0000001c071c7221 */ /* 0x000fe20000000000 */
[----:B------:R-:W-:Y:S01]  /*0980*/  IMAD.WIDE R6, R6, 0x4, R2 ;  /* 0x0000000406067825 */ /* 0x000fe200078e0202 */
[----:B------:R0:W5:Y:S03]  /*0990*/  LDG.E R22, desc[UR6][R4.64+0x80] ;  /* 0x0000800604167981 */ /* 0x000166000c1e1900 */
[----:B------:R-:W-:-:S02]  /*09a0*/  FADD R24, R11, R18 ;  /* 0x000000120b187221 */ /* 0x000fc40000000000 */
[----:B------:R-:W5:Y:S02]  /*09b0*/  LDG.E R18, desc[UR6][R6.64+-0x100] ;  /* 0xffff000606127981 */ /* 0x000f64000c1e1900 */
[----:B------:R-:W-:Y:S01]  /*09c0*/  FADD R24, R28, R24 ;  /* 0x000000181c187221 */ /* 0x000fe20000000000 */
[C---:B------:R-:W-:Y:S02]  /*09d0*/  FADD R26, R11.reuse, R20 ;  /* 0x000000140b1a7221 */ /* 0x040fe40000000000 */
[----:B------:R-:W5:Y:S02]  /*09e0*/  LDG.E R20, desc[UR6][R6.64+-0x80] ;  /* 0xffff800606147981 */ /* 0x000f64000c1e1900 */
[----:B------:R-:W-:Y:S01]  /*09f0*/  FADD R26, R24, R26 ;  /* 0x0000001a181a7221 */ /* 0x000fe20000000000 */
[----:B0-----:R-:W-:Y:S01]  /*0a00*/  FADD R5, R11, R16 ;  /* 0x000000100b057221 */ /* 0x001fe20000000000 */
[----:B------:R-:W5:Y:S04]  /*0a10*/  LDG.E R24, desc[UR6][R6.64+0x80] ;  /* 0x0000800606187981 */ /* 0x000f68000c1e1900 */
[----:B------:R0:W5:Y:S01]  /*0a20*/  LDG.E R16, desc[UR6][R6.64] ;  /* 0x0000000606107981 */ /* 0x000162000c1e1900 */
[----:B------:R-:W-:Y:S01]  /*0a30*/  FADD R26, R26, R5 ;  /* 0x000000051a1a7221 */ /* 0x000fe20000000000 */
[----:B------:R-:W-:-:S05]  /*0a40*/  IADD3 R5, PT, PT, R13, 0x380, RZ ;  /* 0x000003800d057810 */ /* 0x000fca0007ffe0ff */
[----:B------:R-:W-:-:S04]  /*0a50*/  IMAD.WIDE R4, R5, 0x4, R2 ;  /* 0x0000000405047825 */ /* 0x000fc800078e0202 */
[----:B------:R-:W-:Y:S02]  /*0a60*/  FADD R26, R26, R12 ;  /* 0x0000000c1a1a7221 */ /* 0x000fe40000000000 */
[----:B------:R-:W5:Y:S02]  /*0a70*/  LDG.E R12, desc[UR6][R4.64+-0x100] ;  /* 0xffff0006040c7981 */ /* 0x000f64000c1e1900 */
[----:B------:R-:W-:Y:S01]  /*0a80*/  FADD R26, R26, R14 ;  /* 0x0000000e1a1a7221 */ /* 0x000fe20000000000 */
[----:B------:R-:W-:Y:S01]  /*0a90*/  FADD R0, R11, R0 ;  /* 0x000000000b007221 */ /* 0x000fe20000000000 */
[----:B------:R-:W5:Y:S04]  /*0aa0*/  LDG.E R14, desc[UR6][R4.64+-0x80] ;  /* 0xffff8006040e7981 */ /* 0x000f68000c1e1900 */
[----:B------:R-:W5:Y:S01]  /*0ab0*/  LDG.E R7, desc[UR6][R4.64] ;  /* 0x0000000604077981 */ /* 0x000f62000c1e1900 */
[----:B------:R-:W-:-:S03]  /*0ac0*/  FADD R26, R26, R0 ;  /* 0x000000001a1a7221 */ /* 0x000fc60000000000 */
[----:B------:R1:W5:Y:S01]  /*0ad0*/  LDG.E R0, desc[UR6][R4.64+0x80] ;  /* 0x0000800604007981 */ /* 0x000362000c1e1900 */
[C---:B------:R-:W-:Y:S01]  /*0ae0*/  FADD R15, R11.reuse, R15 ;  /* 0x0000000f0b0f7221 */ /* 0x040fe20000000000 */
[----:B0-----:R-:W-:-:S03]  /*0af0*/  FADD R6, R11, R19 ;  /* 0x000000130b067221 */ /* 0x001fc60000000000 */
[----:B------:R-:W-:Y:S01]  /*0b00*/  FADD R15, R26, R15 ;  /* 0x0000000f1a0f7221 */ /* 0x000fe20000000000 */
[----:B------:R-:W-:-:S03]  /*0b10*/  FADD R21, R11, R21 ;  /* 0x000000150b157221 */ /* 0x000fc60000000000 */
[----:B------:R-:W-:-:S04]  /*0b20*/  FADD R6, R15, R6 ;  /* 0x000000060f067221 */ /* 0x000fc80000000000 */
[----:B------:R-:W-:Y:S01]  /*0b30*/  FADD R6, R6, R21 ;  /* 0x0000001506067221 */ /* 0x000fe20000000000 */
[----:B------:R-:W-:-:S04]  /*0b40*/  UIADD3 UR4, UPT, UPT, UR4, 0x20, URZ ;  /* 0x0000002004047890 */ /* 0x000fc8000fffe0ff */
[----:B------:R-:W-:Y:S01]  /*0b50*/  UISETP.NE.AND UP0, UPT, UR4, 0x64, UPT ;  /* 0x000000640400788c */ /* 0x000fe2000bf05270 */
[----:B------:R-:W-:Y:S01]  /*0b60*/  IADD3 R13, PT, PT, R13, 0x400, RZ ;  /* 0x000004000d0d7810 */ /* 0x000fe20007ffe0ff */
[-C--:B--2---:R-:W-:Y:S01]  /*0b70*/  FMUL R26, R8, R23.reuse ;  /* 0x00000017081a7220 */ /* 0x084fe20000400000 */
[----:B------:R-:W-:-:S04]  /*0b80*/  FMUL R28, R10, R23 ;  /* 0x000000170a1c7220 */ /* 0x000fc80000400000 */
[----:B------:R-:W-:Y:S01]  /*0b90*/  FFMA R26, R23, R26, R28 ;  /* 0x0000001a171a7223 */ /* 0x000fe2000000001c */
[-C--:B---3--:R-:W-:Y:S01]  /*0ba0*/  FMUL R28, R8, R25.reuse ;  /* 0x00000019081c7220 */ /* 0x088fe20000400000 */
[----:B-1----:R-:W-:Y:S02]  /*0bb0*/  FMUL R4, R10, R25 ;  /* 0x000000190a047220 */ /* 0x002fe40000400000 */
[----:B------:R-:W-:Y:S02]  /*0bc0*/  FADD R5, R11, R26 ;  /* 0x0000001a0b057221 */ /* 0x000fe40000000000 */
[----:B------:R-:W-:Y:S02]  /*0bd0*/  FFMA R4, R25, R28, R4 ;  /* 0x0000001c19047223 */ /* 0x000fe40000000004 */
[----:B------:R-:W-:Y:S02]  /*0be0*/  FADD R5, R6, R5 ;  /* 0x0000000506057221 */ /* 0x000fe40000000000 */
[----:B------:R-:W-:Y:S01]  /*0bf0*/  FADD R4, R11, R4 ;  /* 0x000000040b047221 */ /* 0x000fe20000000000 */
[-C--:B----4-:R-:W-:Y:S01]  /*0c00*/  FMUL R6, R8, R17.reuse ;  /* 0x0000001108067220 */ /* 0x090fe20000400000 */
[----:B------:R-:W-:-:S02]  /*0c10*/  FMUL R26, R10, R17 ;  /* 0x000000110a1a7220 */ /* 0x000fc40000400000 */
[----:B------:R-:W-:Y:S01]  /*0c20*/  FADD R4, R5, R4 ;  /* 0x0000000405047221 */ /* 0x000fe20000000000 */
[-C--:B-----5:R-:W-:Y:S01]  /*0c30*/  FMUL R28, R10, R27.reuse ;  /* 0x0000001b0a1c7220 */ /* 0x0a0fe20000400000 */
[----:B------:R-:W-:Y:S01]  /*0c40*/  FFMA R6, R17, R6, R26 ;  /* 0x0000000611067223 */ /* 0x000fe2000000001a */
[----:B------:R-:W-:-:S03]  /*0c50*/  FMUL R26, R8, R27 ;  /* 0x0000001b081a7220 */ /* 0x000fc60000400000 */
[----:B------:R-:W-:Y:S01]  /*0c60*/  FADD R5, R11, R6 ;  /* 0x000000060b057221 */ /* 0x000fe20000000000 */
[----:B------:R-:W-:Y:S01]  /*0c70*/  FFMA R26, R27, R26, R28 ;  /* 0x0000001a1b1a7223 */ /* 0x000fe2000000001c */
[-C--:B------:R-:W-:Y:S01]  /*0c80*/  FMUL R6, R8, R29.reuse ;  /* 0x0000001d08067220 */ /* 0x080fe20000400000 */
[----:B------:R-:W-:Y:S01]  /*0c90*/  FMUL R28, R10, R29 ;  /* 0x0000001d0a1c7220 */ /* 0x000fe20000400000 */
[----:B------:R-:W-:Y:S01]  /*0ca0*/  FADD R4, R4, R5 ;  /* 0x0000000504047221 */ /* 0x000fe20000000000 */
[----:B------:R-:W-:Y:S01]  /*0cb0*/  FADD R5, R11, R26 ;  /* 0x0000001a0b057221 */ /* 0x000fe20000000000 */
[----:B------:R-:W-:Y:S01]  /*0cc0*/  FMUL R15, R8, R22 ;  /* 0x00000016080f7220 */ /* 0x000fe20000400000 */
[----:B------:R-:W-:Y:S01]  /*0cd0*/  FFMA R6, R29, R6, R28 ;  /* 0x000000061d067223 */ /* 0x000fe2000000001c */
[----:B------:R-:W-:Y:S01]  /*0ce0*/  FMUL R17, R10, R22 ;  /* 0x000000160a117220 */ /* 0x000fe20000400000 */
[----:B------:R-:W-:Y:S02]  /*0cf0*/  FADD R4, R4, R5 ;  /* 0x0000000504047221 */ /* 0x000fe40000000000 */
[C---:B------:R-:W-:Y:S01]  /*0d00*/  FADD R5, R11.reuse, R6 ;  /* 0x000000060b057221 */ /* 0x040fe20000000000 */
[----:B------:R-:W-:Y:S01]  /*0d10*/  FFMA R22, R22, R15, R17 ;  /* 0x0000000f16167223 */ /* 0x000fe20000000011 */
[-C--:B------:R-:W-:Y:S01]  /*0d20*/  FMUL R15, R8, R18.reuse ;  /* 0x00000012080f7220 */ /* 0x080fe20000400000 */
[----:B------:R-:W-:Y:S01]  /*0d30*/  FMUL R17, R10, R18 ;  /* 0x000000120a117220 */ /* 0x000fe20000400000 */
[----:B------:R-:W-:Y:S01]  /*0d40*/  FADD R4, R4, R5 ;  /* 0x0000000504047221 */ /* 0x000fe20000000000 */
[----:B------:R-:W-:-:S02]  /*0d50*/  FADD R5, R11, R22 ;  /* 0x000000160b057221 */ /* 0x000fc40000000000 */
[----:B------:R-:W-:Y:S01]  /*0d60*/  FFMA R18, R18, R15, R17 ;  /* 0x0000000f12127223 */ /* 0x000fe20000000011 */
[-C--:B------:R-:W-:Y:S01]  /*0d70*/  FMUL R15, R8, R20.reuse ;  /* 0x00000014080f7220 */ /* 0x080fe20000400000 */
[----:B------:R-:W-:Y:S01]  /*0d80*/  FMUL R17, R10, R20 ;  /* 0x000000140a117220 */ /* 0x000fe20000400000 */
[----:B------:R-:W-:Y:S01]  /*0d90*/  FADD R4, R4, R5 ;  /* 0x0000000504047221 */ /* 0x000fe20000000000 */
[C---:B------:R-:W-:Y:S02]  /*0da0*/  FADD R5, R11.reuse, R18 ;  /* 0x000000120b057221 */ /* 0x040fe40000000000 */
[----:B------:R-:W-:Y:S01]  /*0db0*/  FFMA R20, R20, R15, R17 ;  /* 0x0000000f14147223 */ /* 0x000fe20000000011 */
[-C--:B------:R-:W-:Y:S01]  /*0dc0*/  FMUL R15, R8, R16.reuse ;  /* 0x00000010080f7220 */ /* 0x080fe20000400000 */
[----:B------:R-:W-:Y:S01]  /*0dd0*/  FMUL R17, R10, R16 ;  /* 0x000000100a117220 */ /* 0x000fe20000400000 */
[----:B------:R-:W-:Y:S01]  /*0de0*/  FADD R4, R4, R5 ;  /* 0x0000000504047221 */ /* 0x000fe20000000000 */
[----:B------:R-:W-:-:S02]  /*0df0*/  FADD R5, R11, R20 ;  /* 0x000000140b057221 */ /* 0x000fc40000000000 */
[----:B------:R-:W-:Y:S01]  /*0e00*/  FFMA R16, R16, R15, R17 ;  /* 0x0000000f10107223 */ /* 0x000fe20000000011 */
[-C--:B------:R-:W-:Y:S01]  /*0e10*/  FMUL R15, R8, R24.reuse ;  /* 0x00000018080f7220 */ /* 0x080fe20000400000 */
[----:B------:R-:W-:Y:S01]  /*0e20*/  FADD R4, R4, R5 ;  /* 0x0000000504047221 */ /* 0x000fe20000000000 */
[----:B------:R-:W-:Y:S01]  /*0e30*/  FMUL R17, R10, R24 ;  /* 0x000000180a117220 */ /* 0x000fe20000400000 */
[----:B------:R-:W-:-:S03]  /*0e40*/  FADD R5, R11, R16 ;  /* 0x000000100b057221 */ /* 0x000fc60000000000 */
[----:B------:R-:W-:Y:S01]  /*0e50*/  FFMA R24, R24, R15, R17 ;  /* 0x0000000f18187223 */ /* 0x000fe20000000011 */
[----:B------:R-:W-:Y:S01]  /*0e60*/  FADD R4, R4, R5 ;  /* 0x0000000504047221 */ /* 0x000fe20000000000 */
[-C--:B------:R-:W-:Y:S01]  /*0e70*/  FMUL R5, R8, R12.reuse ;  /* 0x0000000c08057220 */ /* 0x080fe20000400000 */
[----:B------:R-:W-:Y:S01]  /*0e80*/  FMUL R15, R10, R12 ;  /* 0x0000000c0a0f7220 */ /* 0x000fe20000400000 */
[----:B------:R-:W-:-:S03]  /*0e90*/  FADD R17, R11, R24 ;  /* 0x000000180b117221 */ /* 0x000fc60000000000 */
[----:B------:R-:W-:Y:S01]  /*0ea0*/  FFMA R12, R12, R5, R15 ;  /* 0x000000050c0c7223 */ /* 0x000fe2000000000f */
[-C--:B------:R-:W-:Y:S01]  /*0eb0*/  FMUL R5, R8, R14.reuse ;  /* 0x0000000e08057220 */ /* 0x080fe20000400000 */
[----:B------:R-:W-:Y:S01]  /*0ec0*/  FMUL R15, R10, R14 ;  /* 0x0000000e0a0f7220 */ /* 0x000fe20000400000 */
[----:B------:R-:W-:Y:S01]  /*0ed0*/  FADD R17, R4, R17 ;  /* 0x0000001104117221 */ /* 0x000fe20000000000 */
[C---:B------:R-:W-:Y:S01]  /*0ee0*/  FADD R12, R11.reuse, R12 ;  /* 0x0000000c0b0c7221 */ /* 0x040fe20000000000 */
[----:B------:R-:W-:Y:S01]  /*0ef0*/  FMUL R4, R8, R7 ;  /* 0x0000000708047220 */ /* 0x000fe20000400000 */
[----:B------:R-:W-:Y:S01]  /*0f00*/  FFMA R14, R14, R5, R15 ;  /* 0x000000050e0e7223 */ /* 0x000fe2000000000f */
[----:B------:R-:W-:Y:S01]  /*0f10*/  FMUL R6, R10, R7 ;  /* 0x000000070a067220 */ /* 0x000fe20000400000 */
[----:B------:R-:W-:Y:S01]  /*0f20*/  FADD R12, R12, R17 ;  /* 0x000000110c0c7221 */ /* 0x000fe20000000000 */
[-C--:B------:R-:W-:Y:S01]  /*0f30*/  FMUL R15, R8, R0.reuse ;  /* 0x00000000080f7220 */ /* 0x080fe20000400000 */
[----:B------:R-:W-:Y:S01]  /*0f40*/  FADD R5, R11, R14 ;  /* 0x0000000e0b057221 */ /* 0x000fe20000000000 */
[----:B------:R-:W-:Y:S01]  /*0f50*/  FMUL R17, R10, R0 ;  /* 0x000000000a117220 */ /* 0x000fe20000400000 */
[----:B------:R-:W-:-:S02]  /*0f60*/  FFMA R4, R7, R4, R6 ;  /* 0x0000000407047223 */ /* 0x000fc40000000006 */
[----:B------:R-:W-:Y:S01]  /*0f70*/  FADD R5, R12, R5 ;  /* 0x000000050c057221 */ /* 0x000fe20000000000 */
[----:B------:R-:W-:Y:S01]  /*0f80*/  FFMA R0, R0, R15, R17 ;  /* 0x0000000f00007223 */ /* 0x000fe20000000011 */
[----:B------:R-:W-:-:S03]  /*0f90*/  FADD R4, R11, R4 ;  /* 0x000000040b047221 */ /* 0x000fc60000000000 */
[----:B------:R-:W-:Y:S01]  /*0fa0*/  FADD R7, R11, R0 ;  /* 0x000000000b077221 */ /* 0x000fe20000000000 */
[----:B------:R-:W-:-:S04]  /*0fb0*/  FADD R4, R5, R4 ;  /* 0x0000000405047221 */ /* 0x000fc80000000000 */
[----:B------:R-:W-:Y:S01]  /*0fc0*/  FADD R0, R4, R7 ;  /* 0x0000000704007221 */ /* 0x000fe20000000000 */
[----:B------:R-:W-:Y:S06]  /*0fd0*/  BRA.U UP0, `(.L_x_0) ;  /* 0xfffffff100b47547 */ /* 0x000fec000b83ffff */
[----:B------:R-:W-:Y:S01]  /*0fe0*/  HFMA2 R3, -RZ, RZ, 1.0341796875, -112.625 ;  /* 0x3c23d70aff037431 */ /* 0x000fe200000001ff */
[----:B------:R-:W-:Y:S01]  /*0ff0*/  MOV R2, 0x42c80000 ;  /* 0x42c8000000027802 */ /* 0x000fe20000000f00 */
[----:B------:R-:W0:Y:S01]  /*1000*/  FCHK P0, R0, 100 ;  /* 0x42c8000000007902 */ /* 0x000e220000000000 */
[----:B------:R-:W-:Y:S03]  /*1010*/  BSSY.RECONVERGENT B1, `(.L_x_1) ;  /* 0x0000009000017945 */ /* 0x000fe60003800200 */
[----:B------:R-:W-:-:S04]  /*1020*/  FFMA R2, R3, -R2, 1 ;  /* 0x3f80000003027423 */ /* 0x000fc80000000802 */
[----:B------:R-:W-:-:S04]  /*1030*/  FFMA R3, R2, R3, 0.0099999997764825820923 ;  /* 0x3c23d70a02037423 */ /* 0x000fc80000000003 */
[----:B------:R-:W-:-:S04]  /*1040*/  FFMA R2, R0, R3, RZ ;  /* 0x0000000300027223 */ /* 0x000fc800000000ff */
[----:B------:R-:W-:-:S04]  /*1050*/  FFMA R4, R2, -100, R0 ;  /* 0xc2c8000002047823 */ /* 0x000fc80000000000 */
[----:B------:R-:W-:Y:S01]  /*1060*/  FFMA R5, R3, R4, R2 ;  /* 0x0000000403057223 */ /* 0x000fe20000000002 */
[----:B0-----:R-:W-:Y:S06]  /*1070*/  @!P0 BRA `(.L_x_2) ;  /* 0x0000000000088947 */ /* 0x001fec0003800000 */
[----:B------:R-:W-:-:S07]  /*1080*/  MOV R2, 0x10a0 ;  /* 0x000010a000027802 */ /* 0x000fce0000000f00 */
[----:B------:R-:W-:Y:S05]  /*1090*/  CALL.REL.NOINC `($__internal_0_$__cuda_sm3x_div_rn_noftz_f32_slowpath) ;  /* 0x0000000000147944 */ /* 0x000fea0003c00000 */
.L_x_2:
[----:B------:R-:W-:Y:S05]  /*10a0*/  BSYNC.RECONVERGENT B1 ;  /* 0x0000000000017941 */ /* 0x000fea0003800200 */
.L_x_1:
[----:B------:R-:W0:Y:S02]  /*10b0*/  LDC.64 R2, c[0x0][0x388] ;  /* 0x0000e200ff027b82 */ /* 0x000e240000000a00 */
[----:B0-----:R-:W-:-:S05]  /*10c0*/  IMAD.WIDE.U32 R2, R9, 0x4, R2 ;  /* 0x0000000409027825 */ /* 0x001fca00078e0002 */
[----:B------:R-:W-:Y:S01]  /*10d0*/  STG.E desc[UR6][R2.64], R5 ;  /* 0x0000000502007986 */ /* 0x000fe2000c101906 */
[----:B------:R-:W-:Y:S05]  /*10e0*/  EXIT ;  /* 0x000000000000794d */ /* 0x000fea0003800000 */
        .weak           $__internal_0_$__cuda_sm3x_div_rn_noftz_f32_slowpath
        .type           $__internal_0_$__cuda_sm3x_div_rn_noftz_f32_slowpath,@function
        .size           $__internal_0_$__cuda_sm3x_div_rn_noftz_f32_slowpath,(.L_x_16 - $__internal_0_$__cuda_sm3x_div_rn_noftz_f32_slowpath)
$__internal_0_$__cuda_sm3x_div_rn_noftz_f32_slowpath:
[----:B------:R-:W-:Y:S01]  /*10f0*/  SHF.R.U32.HI R3, RZ, 0x17, R0 ;  /* 0x00000017ff037819 */ /* 0x000fe20000011600 */
[----:B------:R-:W-:Y:S04]  /*1100*/  BSSY.RECONVERGENT B0, `(.L_x_3) ;  /* 0x000005c000007945 */ /* 0x000fe80003800200 */
[----:B------:R-:W-:Y:S01]  /*1110*/  BSSY.RELIABLE B2, `(.L_x_4) ;  /* 0x000001a000027945 */ /* 0x000fe20003800100 */
[----:B------:R-:W-:Y:S02]  /*1120*/  LOP3.LUT R5, R3, 0xff, RZ, 0xc0, !PT ;  /* 0x000000ff03057812 */ /* 0x000fe400078ec0ff */
[----:B------:R-:W-:Y:S02]  /*1130*/  MOV R3, R0 ;  /* 0x0000000000037202 */ /* 0x000fe40000000f00 */
[----:B------:R-:W-:-:S04]  /*1140*/  IADD3 R6, PT, PT, R5, -0x1, RZ ;  /* 0xffffffff05067810 */ /* 0x000fc80007ffe0ff */
[----:B------:R-:W-:-:S13]  /*1150*/  ISETP.GT.U32.OR P0, PT, R6, 0xfd, !PT ;  /* 0x000000fd0600780c */ /* 0x000fda0007f04470 */
[----:B------:R-:W-:Y:S01]  /*1160*/  @!P0 MOV R4, RZ ;  /* 0x000000ff00048202 */ /* 0x000fe20000000f00 */
[----:B------:R-:W-:Y:S06]  /*1170*/  @!P0 BRA `(.L_x_5) ;  /* 0x00000000004c8947 */ /* 0x000fec0003800000 */
[----:B------:R-:W-:-:S13]  /*1180*/  FSETP.GTU.FTZ.AND P0, PT, |R0|, +INF , PT ;  /* 0x7f8000000000780b */ /* 0x000fda0003f1c200 */
[----:B------:R-:W-:Y:S05]  /*1190*/  @P0 BREAK.RELIABLE B2 ;  /* 0x0000000000020942 */ /* 0x000fea0003800100 */
[----:B------:R-:W-:Y:S05]  /*11a0*/  @P0 BRA `(.L_x_6) ;  /* 0x0000000400400947 */ /* 0x000fea0003800000 */
[----:B------:R-:W-:-:S05]  /*11b0*/  HFMA2 R4, -RZ, RZ, 3.390625, 0 ;  /* 0x42c80000ff047431 */ /* 0x000fca00000001ff */
[----:B------:R-:W-:-:S13]  /*11c0*/  LOP3.LUT P0, RZ, R4, 0x7fffffff, R3, 0xc8, !PT ;  /* 0x7fffffff04ff7812 */ /* 0x000fda000780c803 */
[----:B------:R-:W-:Y:S05]  /*11d0*/  @!P0 BREAK.RELIABLE B2 ;  /* 0x0000000000028942 */ /* 0x000fea0003800100 */
[----:B------:R-:W-:Y:S05]  /*11e0*/  @!P0 BRA `(.L_x_7) ;  /* 0x0000000400288947 */ /* 0x000fea0003800000 */
[----:B------:R-:W-:-:S13]  /*11f0*/  LOP3.LUT P0, RZ, R3, 0x7fffffff, RZ, 0xc0, !PT ;  /* 0x7fffffff03ff7812 */ /* 0x000fda000780c0ff */
[----:B------:R-:W-:Y:S05]  /*1200*/  @!P0 BREAK.RELIABLE B2 ;  /* 0x0000000000028942 */ /* 0x000fea0003800100 */
[----:B------:R-:W-:Y:S05]  /*1210*/  @!P0 BRA `(.L_x_8) ;  /* 0x0000000400148947 */ /* 0x000fea0003800000 */
[----:B------:R-:W-:Y:S02]  /*1220*/  FSETP.NEU.FTZ.AND P1, PT, |R0|, +INF , PT ;  /* 0x7f8000000000780b */ /* 0x000fe40003f3d200 */
[----:B------:R-:W-:-:S04]  /*1230*/  LOP3.LUT P0, RZ, R4, 0x7fffffff, RZ, 0xc0, !PT ;  /* 0x7fffffff04ff7812 */ /* 0x000fc8000780c0ff */
[----:B------:R-:W-:-:S13]  /*1240*/  PLOP3.LUT P0, PT, P1, P0, PT, 0x2f, 0xf2 ;  /* 0x0000000000f2781c */ /* 0x000fda0000f00577 */
[----:B------:R-:W-:Y:S05]  /*1250*/  @P0 BREAK.RELIABLE B2 ;  /* 0x0000000000020942 */ /* 0x000fea0003800100 */
[----:B------:R-:W-:Y:S05]  /*1260*/  @P0 BRA `(.L_x_9) ;  /* 0x0000000000f40947 */ /* 0x000fea0003800000 */
[----:B------:R-:W-:-:S13]  /*1270*/  ISETP.GE.AND P0, PT, R6, RZ, PT ;  /* 0x000000ff0600720c */ /* 0x000fda0003f06270 */
[----:B------:R-:W-:Y:S01]  /*1280*/  @P0 MOV R4, RZ ;  /* 0x000000ff00040202 */ /* 0x000fe20000000f00 */
[----:B------:R-:W-:Y:S01]  /*1290*/  @!P0 FFMA R3, R0, 1.84467440737095516160e+19, RZ ;  /* 0x5f80000000038823 */ /* 0x000fe200000000ff */
[----:B------:R-:W-:-:S07]  /*12a0*/  @!P0 MOV R4, 0xffffffc0 ;  /* 0xffffffc000048802 */ /* 0x000fce0000000f00 */
.L_x_5:
[----:B------:R-:W-:Y:S05]  /*12b0*/  BSYNC.RELIABLE B2 ;  /* 0x0000000000027941 */ /* 0x000fea0003800100 */
.L_x_4:
[----:B------:R-:W-:Y:S01]  /*12c0*/  UMOV UR4, 0x42c80000 ;  /* 0x42c8000000047882 */ /* 0x000fe20000000000 */
[----:B------:R-:W-:Y:S01]  /*12d0*/  IADD3 R5, PT, PT, R5, -0x7f, RZ ;  /* 0xffffff8105057810 */ /* 0x000fe20007ffe0ff */
[----:B------:R-:W-:Y:S01]  /*12e0*/  UIADD3 UR4, UPT, UPT, UR4, -0x3000000, URZ ;  /* 0xfd00000004047890 */ /* 0x000fe2000fffe0ff */
[----:B------:R-:W-:Y:S02]  /*12f0*/  BSSY.RECONVERGENT B2, `(.L_x_10) ;  /* 0x0000033000027945 */ /* 0x000fe40003800200 */
[----:B------:R-:W-:Y:S01]  /*1300*/  IADD3 R4, PT, PT, R4, -0x6, R5 ;  /* 0xfffffffa04047810 */ /* 0x000fe20007ffe005 */
[----:B------:R-:W-:Y:S02]  /*1310*/  IMAD R0, R5, -0x800000, R3 ;  /* 0xff80000005007824 */ /* 0x000fe400078e0203 */
[----:B------:R-:W-:-:S03]  /*1320*/  FADD.FTZ R7, -RZ, -UR4 ;  /* 0x80000004ff077e21 */ /* 0x000fc60008010100 */
[----:B------:R-:W0:Y:S02]  /*1330*/  MUFU.RCP R6, UR4 ;  /* 0x0000000400067d08 */ /* 0x000e240008001000 */
[----:B0-----:R-:W-:-:S04]  /*1340*/  FFMA R11, R6, R7, 1 ;  /* 0x3f800000060b7423 */ /* 0x001fc80000000007 */
[----:B------:R-:W-:-:S04]  /*1350*/  FFMA R11, R6, R11, R6 ;  /* 0x0000000b060b7223 */ /* 0x000fc80000000006 */
[----:B------:R-:W-:-:S04]  /*1360*/  FFMA R6, R0, R11, RZ ;  /* 0x0000000b00067223 */ /* 0x000fc800000000ff */
[----:B------:R-:W-:-:S04]  /*1370*/  FFMA R3, R7, R6, R0 ;  /* 0x0000000607037223 */ /* 0x000fc80000000000 */
[----:B------:R-:W-:-:S04]  /*1380*/  FFMA R6, R11, R3, R6 ;  /* 0x000000030b067223 */ /* 0x000fc80000000006 */
[----:B------:R-:W-:-:S04]  /*1390*/  FFMA R7, R7, R6, R0 ;  /* 0x0000000607077223 */ /* 0x000fc80000000000 */
[----:B------:R-:W-:-:S05]  /*13a0*/  FFMA R3, R11, R7, R6 ;  /* 0x000000070b037223 */ /* 0x000fca0000000006 */
[----:B------:R-:W-:-:S04]  /*13b0*/  SHF.R.U32.HI R0, RZ, 0x17, R3 ;  /* 0x00000017ff007819 */ /* 0x000fc80000011603 */
[----:B------:R-:W-:-:S04]  /*13c0*/  LOP3.LUT R0, R0, 0xff, RZ, 0xc0, !PT ;  /* 0x000000ff00007812 */ /* 0x000fc800078ec0ff */
[----:B------:R-:W-:-:S04]  /*13d0*/  IADD3 R8, PT, PT, R0, R4, RZ ;  /* 0x0000000400087210 */ /* 0x000fc80007ffe0ff */
[----:B------:R-:W-:-:S04]  /*13e0*/  IADD3 R0, PT, PT, R8, -0x1, RZ ;  /* 0xffffffff08007810 */ /* 0x000fc80007ffe0ff */
[----:B------:R-:W-:-:S13]  /*13f0*/  ISETP.GE.U32.AND P0, PT, R0, 0xfe, PT ;  /* 0x000000fe0000780c */ /* 0x000fda0003f06070 */
[----:B------:R-:W-:Y:S05]  /*1400*/  @!P0 BRA `(.L_x_11) ;  /* 0x0000000000808947 */ /* 0x000fea0003800000 */
[----:B------:R-:W-:-:S13]  /*1410*/  ISETP.GT.AND P0, PT, R8, 0xfe, PT ;  /* 0x000000fe0800780c */ /* 0x000fda0003f04270 */
[----:B------:R-:W-:Y:S05]  /*1420*/  @P0 BRA `(.L_x_12) ;  /* 0x00000000006c0947 */ /* 0x000fea0003800000 */
[----:B------:R-:W-:-:S13]  /*1430*/  ISETP.GE.AND P0, PT, R8, 0x1, PT ;  /* 0x000000010800780c */ /* 0x000fda0003f06270 */
[----:B------:R-:W-:Y:S05]  /*1440*/  @P0 BRA `(.L_x_13) ;  /* 0x0000000000740947 */ /* 0x000fea0003800000 */
[----:B------:R-:W-:Y:S02]  /*1450*/  ISETP.GE.AND P0, PT, R8, -0x18, PT ;  /* 0xffffffe80800780c */ /* 0x000fe40003f06270 */
[----:B------:R-:W-:-:S11]  /*1460*/  LOP3.LUT R3, R3, 0x80000000, RZ, 0xc0, !PT ;  /* 0x8000000003037812 */ /* 0x000fd600078ec0ff */
[----:B------:R-:W-:Y:S05]  /*1470*/  @!P0 BRA `(.L_x_13) ;  /* 0x0000000000688947 */ /* 0x000fea0003800000 */
[CCC-:B------:R-:W-:Y:S01]  /*1480*/  FFMA.RZ R0, R11.reuse, R7.reuse, R6.reuse ;  /* 0x000000070b007223 */ /* 0x1c0fe2000000c006 */
[C---:B------:R-:W-:Y:S02]  /*1490*/  IADD3 R5, PT, PT, R8.reuse, 0x20, RZ ;  /* 0x0000002008057810 */ /* 0x040fe40007ffe0ff */
[----:B------:R-:W-:Y:S02]  /*14a0*/  ISETP.NE.AND P2, PT, R8, RZ, PT ;  /* 0x000000ff0800720c */ /* 0x000fe40003f45270 */
[----:B------:R-:W-:Y:S01]  /*14b0*/  LOP3.LUT R4, R0, 0x7fffff, RZ, 0xc0, !PT ;  /* 0x007fffff00047812 */ /* 0x000fe200078ec0ff */
[CCC-:B------:R-:W-:Y:S01]  /*14c0*/  FFMA.RP R0, R11.reuse, R7.reuse, R6.reuse ;  /* 0x000000070b007223 */ /* 0x1c0fe20000008006 */
[----:B------:R-:W-:Y:S01]  /*14d0*/  FFMA.RM R11, R11, R7, R6 ;  /* 0x000000070b0b7223 */ /* 0x000fe20000004006 */
[----:B------:R-:W-:Y:S02]  /*14e0*/  ISETP.NE.AND P1, PT, R8, RZ, PT ;  /* 0x000000ff0800720c */ /* 0x000fe40003f25270 */
[----:B------:R-:W-:-:S02]  /*14f0*/  LOP3.LUT R4, R4, 0x800000, RZ, 0xfc, !PT ;  /* 0x0080000004047812 */ /* 0x000fc400078efcff */
[----:B------:R-:W-:Y:S02]  /*1500*/  IADD3 R7, PT, PT, -R8, RZ, RZ ;  /* 0x000000ff08077210 */ /* 0x000fe40007ffe1ff */
[----:B------:R-:W-:Y:S02]  /*1510*/  SHF.L.U32 R5, R4, R5, RZ ;  /* 0x0000000504057219 */ /* 0x000fe400000006ff */
[----:B------:R-:W-:Y:S02]  /*1520*/  FSETP.NEU.FTZ.AND P0, PT, R0, R11, PT ;  /* 0x0000000b0000720b */ /* 0x000fe40003f1d000 */
[----:B------:R-:W-:Y:S02]  /*1530*/  SEL R7, R7, RZ, P2 ;  /* 0x000000ff07077207 */ /* 0x000fe40001000000 */
[----:B------:R-:W-:Y:S02]  /*1540*/  ISETP.NE.AND P1, PT, R5, RZ, P1 ;  /* 0x000000ff0500720c */ /* 0x000fe40000f25270 */
[----:B------:R-:W-:-:S02]  /*1550*/  SHF.R.U32.HI R7, RZ, R7, R4 ;  /* 0x00000007ff077219 */ /* 0x000fc40000011604 */
[----:B------:R-:W-:Y:S02]  /*1560*/  PLOP3.LUT P0, PT, P0, P1, PT, 0xf8, 0x8f ;  /* 0x00000000008f781c */ /* 0x000fe40000703f70 */
[----:B------:R-:W-:Y:S02]  /*1570*/  SHF.R.U32.HI R5, RZ, 0x1, R7 ;  /* 0x00000001ff057819 */ /* 0x000fe40000011607 */
[----:B------:R-:W-:-:S04]  /*1580*/  SEL R0, RZ, 0x1, !P0 ;  /* 0x00000001ff007807 */ /* 0x000fc80004000000 */
[----:B------:R-:W-:-:S04]  /*1590*/  LOP3.LUT R0, R0, 0x1, R5, 0xf8, !PT ;  /* 0x0000000100007812 */ /* 0x000fc800078ef805 */
[----:B------:R-:W-:-:S04]  /*15a0*/  LOP3.LUT R0, R0, R7, RZ, 0xc0, !PT ;  /* 0x0000000700007212 */ /* 0x000fc800078ec0ff */
[----:B------:R-:W-:-:S04]  /*15b0*/  IADD3 R0, PT, PT, R5, R0, RZ ;  /* 0x0000000005007210 */ /* 0x000fc80007ffe0ff */
[----:B------:R-:W-:Y:S01]  /*15c0*/  LOP3.LUT R3, R0, R3, RZ, 0xfc, !PT ;  /* 0x0000000300037212 */ /* 0x000fe200078efcff */
[----:B------:R-:W-:Y:S06]  /*15d0*/  BRA `(.L_x_13) ;  /* 0x0000000000107947 */ /* 0x000fec0003800000 */
.L_x_12:
[----:B------:R-:W-:-:S04]  /*15e0*/  LOP3.LUT R3, R3, 0x80000000, RZ, 0xc0, !PT ;  /* 0x8000000003037812 */ /* 0x000fc800078ec0ff */
[----:B------:R-:W-:Y:S01]  /*15f0*/  LOP3.LUT R3, R3, 0x7f800000, RZ, 0xfc, !PT ;  /* 0x7f80000003037812 */ /* 0x000fe200078efcff */
[----:B------:R-:W-:Y:S06]  /*1600*/  BRA `(.L_x_13) ;  /* 0x0000000000047947 */ /* 0x000fec0003800000 */
.L_x_11:
[----:B------:R-:W-:-:S07]  /*1610*/  LEA R3, R4, R3, 0x17 ;  /* 0x0000000304037211 */ /* 0x000fce00078eb8ff */
.L_x_13:
[----:B------:R-:W-:Y:S05]  /*1620*/  BSYNC.RECONVERGENT B2 ;  /* 0x0000000000027941 */ /* 0x000fea0003800200 */
.L_x_10:
[----:B------:R-:W-:Y:S05]  /*1630*/  BRA `(.L_x_14) ;  /* 0x0000000000207947 */ /* 0x000fea0003800000 */
.L_x_9:
[----:B------:R-:W-:-:S04]  /*1640*/  LOP3.LUT R3, R4, 0x80000000, R3, 0x48, !PT ;  /* 0x8000000004037812 */ /* 0x000fc800078e4803 */
[----:B------:R-:W-:Y:S01]  /*1650*/  LOP3.LUT R3, R3, 0x7f800000, RZ, 0xfc, !PT ;  /* 0x7f80000003037812 */ /* 0x000fe200078efcff */
[----:B------:R-:W-:Y:S06]  /*1660*/  BRA `(.L_x_14) ;  /* 0x0000000000147947 */ /* 0x000fec0003800000 */
.L_x_8:
[----:B------:R-:W-:Y:S01]  /*1670*/  LOP3.LUT R3, R4, 0x80000000, R3, 0x48, !PT ;  /* 0x8000000004037812 */ /* 0x000fe200078e4803 */
[----:B------:R-:W-:Y:S06]  /*1680*/  BRA `(.L_x_14) ;  /* 0x00000000000c7947 */ /* 0x000fec0003800000 */
.L_x_7:
[----:B------:R-:W0:Y:S01]  /*1690*/  MUFU.RSQ R3, -QNAN ;  /* 0xffc0000000037908 */ /* 0x000e220000001400 */
[----:B------:R-:W-:Y:S05]  /*16a0*/  BRA `(.L_x_14) ;  /* 0x0000000000047947 */ /* 0x000fea0003800000 */
.L_x_6:
[----:B------:R-:W-:-:S07]  /*16b0*/  FADD.FTZ R3, R0, 100 ;  /* 0x42c8000000037421 */ /* 0x000fce0000010000 */
.L_x_14:
[----:B------:R-:W-:Y:S05]  /*16c0*/  BSYNC.RECONVERGENT B0 ;  /* 0x0000000000007941 */ /* 0x000fea0003800200 */
.L_x_3:
[----:B0-----:R-:W-:Y:S01]  /*16d0*/  MOV R5, R3 ;  /* 0x0000000300057202 */ /* 0x001fe20000000f00 */
[----:B------:R-:W-:-:S04]  /*16e0*/  HFMA2 R3, -RZ, RZ, 0, 0 ;  /* 0x00000000ff037431 */ /* 0x000fc800000001ff */
[----:B------:R-:W-:Y:S05]  /*16f0*/  RET.REL.NODEC R2 `(_Z7averagePfS_) ;  /* 0xffffffe802407950 */ /* 0x000fea0003c3ffff */
.L_x_15:
[----:B------:R-:W-:-:S00]  /*1700*/  BRA `(.L_x_15) ;  /* 0xfffffffc00fc7947 */ /* 0x000fc0000383ffff */
[----:B------:R-:W-:-:S00]  /*1710*/  NOP ;  /* 0x0000000000007918 */ /* 0x000fc00000000000 */
        /* <DEDUP_REMOVED lines=14> */
.L_x_16:


//--------------------- .nv.shared.reserved.0     --------------------------
	.section	.nv.shared.reserved.0,"aw",@nobits
	.weak		__nv_reservedSMEM_offset_0_alias
	.size		__nv_reservedSMEM_offset_0_alias, 0, 64
	.other		__nv_reservedSMEM_offset_0_alias,@"STO_CUDA_RESERVED_SHARED STV_DEFAULT"
__nv_reservedSMEM_offset_0_alias:
	.zero		0
	.zero		64


//--------------------- .nv.constant0._Z7averagePfS_ --------------------------
	.section	.nv.constant0._Z7averagePfS_,"a",@progbits
	.sectionflags	@""
	.align	4
.nv.constant0._Z7averagePfS_:
	.zero		912


//--------------------- SYMBOLS --------------------------

	.type		.nv.reservedSmem.offset0,@object
	.size		.nv.reservedSmem.offset0,0x4
